//
// Generated by NVIDIA NVVM Compiler
//
// Compiler Build ID: CL-36424714
// Cuda compilation tools, release 13.0, V13.0.88
// Based on NVVM 20.0.0
//

.version 9.0
.target sm_100
.address_size 64

	// .globl	sequence_gpu

.visible .entry sequence_gpu(
	.param .u64 .ptr .align 1 sequence_gpu_param_0,
	.param .u32 sequence_gpu_param_1
)
{
	.reg .pred 	%p<2>;
	.reg .b32 	%r<7>;
	.reg .b64 	%rd<5>;

	ld.param.u64 	%rd1, [sequence_gpu_param_0];
	ld.param.u32 	%r2, [sequence_gpu_param_1];
	mov.u32 	%r3, %ctaid.x;
	mov.u32 	%r4, %ntid.x;
	mov.u32 	%r5, %tid.x;
	mad.lo.s32 	%r1, %r3, %r4, %r5;
	setp.ge.s32 	%p1, %r1, %r2;
	@%p1 bra 	$L__BB0_2;
	cvta.to.global.u64 	%rd2, %rd1;
	// begin inline asm
	mov.u32 %r6, %laneid;
	// end inline asm
	mul.wide.s32 	%rd3, %r1, 4;
	add.s64 	%rd4, %rd2, %rd3;
	st.global.u32 	[%rd4], %r6;
$L__BB0_2:
	ret;

}


// ===== COMPILED SASS (sm_100) =====

	.target	sm_100

	.elftype	@"ET_EXEC"


//--------------------- .note.nv.tkinfo           --------------------------
	.section	.note.nv.tkinfo,"",@"SHT_NOTE"
	.sectionflags	@"SHF_NOTE_NV_TKINFO"
	.tkinfo
        /*0018*/ 	.word	0x00000002
        /*0030*/ 	.string	""
        /*0030*/ 	.string	"ptxas"
        /*0030*/ 	.string	"Cuda compilation tools, release 13.0, V13.0.88"
        /*0030*/ 	.string	"Build cuda_13.0.r13.0/compiler.36424714_0"
        /*0030*/ 	.string	"-arch sm_100 -m 64 "



//--------------------- .note.nv.cuinfo           --------------------------
	.section	.note.nv.cuinfo,"",@"SHT_NOTE"
	.sectionflags	@"SHF_NOTE_NV_CUINFO"
        /*0018*/ 	.short	0x0002
        /*001a*/ 	.short	0x0064
        /*001c*/ 	.short	0x0082
	.zero		2


//--------------------- .nv.info                  --------------------------
	.section	.nv.info,"",@"SHT_CUDA_INFO"
	.align	4


	//----- nvinfo : EIATTR_REGCOUNT
	.align		4
        /*0000*/ 	.byte	0x04, 0x2f
        /*0002*/ 	.short	(.L_1 - .L_0)
	.align		4
.L_0:
        /*0004*/ 	.word	index@(sequence_gpu)
        /*0008*/ 	.word	0x0000000a


	//----- nvinfo : EIATTR_FRAME_SIZE
	.align		4
.L_1:
        /*000c*/ 	.byte	0x04, 0x11
        /*000e*/ 	.short	(.L_3 - .L_2)
	.align		4
.L_2:
        /*0010*/ 	.word	index@(sequence_gpu)
        /*0014*/ 	.word	0x00000000


	//----- nvinfo : EIATTR_MIN_STACK_SIZE
	.align		4
.L_3:
        /*0018*/ 	.byte	0x04, 0x12
        /*001a*/ 	.short	(.L_5 - .L_4)
	.align		4
.L_4:
        /*001c*/ 	.word	index@(sequence_gpu)
        /*0020*/ 	.word	0x00000000
.L_5:


//--------------------- .nv.compat                --------------------------
	.section	.nv.compat,"",@"SHT_CUDA_COMPAT_INFO"
	.align	4
        /*0000*/ 	.byte	0x02, 0x09, 0x00, 0x00, 0x02, 0x02, 0x01, 0x00, 0x02, 0x05, 0x05, 0x00, 0x03, 0x07, 0x01, 0x01
        /*0010*/ 	.byte	0x02, 0x03, 0x00, 0x00, 0x02, 0x06, 0x01, 0x00, 0x04, 0x0b, 0x08, 0x00, 0x09, 0x00, 0x00, 0x00
        /*0020*/ 	.byte	0x00, 0x00, 0x00, 0x00


//--------------------- .nv.info.sequence_gpu     --------------------------
	.section	.nv.info.sequence_gpu,"",@"SHT_CUDA_INFO"
	.sectionflags	@""
	.align	4


	//----- nvinfo : EIATTR_CUDA_API_VERSION
	.align		4
        /*0000*/ 	.byte	0x04, 0x37
        /*0002*/ 	.short	(.L_7 - .L_6)
.L_6:
        /*0004*/ 	.word	0x00000082


	//----- nvinfo : EIATTR_KPARAM_INFO
	.align		4
.L_7:
        /*0008*/ 	.byte	0x04, 0x17
        /*000a*/ 	.short	(.L_9 - .L_8)
.L_8:
        /*000c*/ 	.word	0x00000000
        /*0010*/ 	.short	0x0001
        /*0012*/ 	.short	0x0008
        /*0014*/ 	.byte	0x00, 0xf0, 0x11, 0x00


	//----- nvinfo : EIATTR_KPARAM_INFO
	.align		4
.L_9:
        /*0018*/ 	.byte	0x04, 0x17
        /*001a*/ 	.short	(.L_11 - .L_10)
.L_10:
        /*001c*/ 	.word	0x00000000
        /*0020*/ 	.short	0x0000
        /*0022*/ 	.short	0x0000
        /*0024*/ 	.byte	0x00, 0xf5, 0x21, 0x00


	//----- nvinfo : EIATTR_SPARSE_MMA_MASK
	.align		4
.L_11:
        /*0028*/ 	.byte	0x03, 0x50
        /*002a*/ 	.short	0x0000


	//----- nvinfo : EIATTR_MAXREG_COUNT
	.align		4
        /*002c*/ 	.byte	0x03, 0x1b
        /*002e*/ 	.short	0x00ff


	//----- nvinfo : EIATTR_MERCURY_ISA_VERSION
	.align		4
        /*0030*/ 	.byte	0x03, 0x5f
        /*0032*/ 	.short	0x0101


	//----- nvinfo : EIATTR_VRC_CTA_INIT_COUNT
	.align		4
        /*0034*/ 	.byte	0x02, 0x4a
	.zero		1
	.zero		1


	//----- nvinfo : EIATTR_EXIT_INSTR_OFFSETS
	.align		4
        /*0038*/ 	.byte	0x04, 0x1c
        /*003a*/ 	.short	(.L_13 - .L_12)


	//   ....[0]....
.L_12:
        /*003c*/ 	.word	0x00000070


	//   ....[1]....
        /*0040*/ 	.word	0x000000d0


	//----- nvinfo : EIATTR_CBANK_PARAM_SIZE
	.align		4
.L_13:
        /*0044*/ 	.byte	0x03, 0x19
        /*0046*/ 	.short	0x000c


	//----- nvinfo : EIATTR_PARAM_CBANK
	.align		4
        /*0048*/ 	.byte	0x04, 0x0a
        /*004a*/ 	.short	(.L_15 - .L_14)
	.align		4
.L_14:
        /*004c*/ 	.word	index@(.nv.constant0.sequence_gpu)
        /*0050*/ 	.short	0x0380
        /*0052*/ 	.short	0x000c


	//----- nvinfo : EIATTR_SW_WAR
	.align		4
.L_15:
        /*0054*/ 	.byte	0x04, 0x36
        /*0056*/ 	.short	(.L_17 - .L_16)
.L_16:
        /*0058*/ 	.word	0x00000008
.L_17:


//--------------------- .nv.callgraph             --------------------------
	.section	.nv.callgraph,"",@"SHT_CUDA_CALLGRAPH"
	.align	4
	.sectionentsize	8
	.align		4
        /*0000*/ 	.word	0x00000000
	.align		4
        /*0004*/ 	.word	0xffffffff
	.align		4
        /*0008*/ 	.word	0x00000000
	.align		4
        /*000c*/ 	.word	0xfffffffe
	.align		4
        /*0010*/ 	.word	0x00000000
	.align		4
        /*0014*/ 	.word	0xfffffffd
	.align		4
        /*0018*/ 	.word	0x00000000
	.align		4
        /*001c*/ 	.word	0xfffffffc


//--------------------- .text.sequence_gpu        --------------------------
	.section	.text.sequence_gpu,"ax",@progbits
	.align	128
        .global         sequence_gpu
        .type           sequence_gpu,@function
        .size           sequence_gpu,(.L_x_1 - sequence_gpu)
        .other          sequence_gpu,@"STO_CUDA_ENTRY STV_DEFAULT"
sequence_gpu:
.text.sequence_gpu:
[----:B------:R-:W-:Y:S01]  /*0000*/  LDC R1, c[0x0][0x37c] ;  /* 0x0000df00ff017b82 */ /* 0x000fe20000000800 */
[----:B------:R-:W0:Y:S07]  /*0010*/  S2R R0, SR_TID.X ;  /* 0x0000000000007919 */ /* 0x000e2e0000002100 */
[----:B------:R-:W0:Y:S01]  /*0020*/  S2UR UR4, SR_CTAID.X ;  /* 0x00000000000479c3 */ /* 0x000e220000002500 */
[----:B------:R-:W1:Y:S07]  /*0030*/  LDCU UR5, c[0x0][0x388] ;  /* 0x00007100ff0577ac */ /* 0x000e6e0008000800 */
[----:B------:R-:W0:Y:S02]  /*0040*/  LDC R5, c[0x0][0x360] ;  /* 0x0000d800ff057b82 */ /* 0x000e240000000800 */
[----:B0-----:R-:W-:-:S05]  /*0050*/  IMAD R5, R5, UR4, R0 ;  /* 0x0000000405057c24 */ /* 0x001fca000f8e0200 */
[----:B-1----:R-:W-:-:S13]  /*0060*/  ISETP.GE.AND P0, PT, R5, UR5, PT ;  /* 0x0000000505007c0c */ /* 0x002fda000bf06270 */
[----:B------:R-:W-:Y:S05]  /*0070*/  @P0 EXIT ;  /* 0x000000000000094d */ /* 0x000fea0003800000 */
[----:B------:R-:W0:Y:S01]  /*0080*/  S2R R7, SR_LANEID ;  /* 0x0000000000077919 */ /* 0x000e220000000000 */
[----:B------:R-:W1:Y:S01]  /*0090*/  LDC.64 R2, c[0x0][0x380] ;  /* 0x0000e000ff027b82 */ /* 0x000e620000000a00 */
[----:B------:R-:W0:Y:S01]  /*00a0*/  LDCU.64 UR4, c[0x0][0x358] ;  /* 0x00006b00ff0477ac */ /* 0x000e220008000a00 */
[----:B-1----:R-:W-:-:S05]  /*00b0*/  IMAD.WIDE R2, R5, 0x4, R2 ;  /* 0x0000000405027825 */ /* 0x002fca00078e0202 */
[----:B0-----:R-:W-:Y:S01]  /*00c0*/  STG.E desc[UR4][R2.64], R7 ;  /* 0x0000000702007986 */ /* 0x001fe2000c101904 */
[----:B------:R-:W-:Y:S05]  /*00d0*/  EXIT ;  /* 0x000000000000794d */ /* 0x000fea0003800000 */
.L_x_0:
[----:B------:R-:W-:-:S00]  /*00e0*/  BRA `(.L_x_0) ;  /* 0xfffffffc00fc7947 */ /* 0x000fc0000383ffff */
[----:B------:R-:W-:-:S00]  /*00f0*/  NOP ;  /* 0x0000000000007918 */ /* 0x000fc00000000000 */
        /* <DEDUP_REMOVED lines=8> */
.L_x_1:


//--------------------- .nv.shared.reserved.0     --------------------------
	.section	.nv.shared.reserved.0,"aw",@nobits
	.weak		__nv_reservedSMEM_offset_0_alias
	.size		__nv_reservedSMEM_offset_0_alias, 0, 64
	.other		__nv_reservedSMEM_offset_0_alias,@"STO_CUDA_RESERVED_SHARED STV_DEFAULT"
__nv_reservedSMEM_offset_0_alias:
	.zero		0
	.zero		64


//--------------------- .nv.constant0.sequence_gpu --------------------------
	.section	.nv.constant0.sequence_gpu,"a",@progbits
	.sectionflags	@""
	.align	4
.nv.constant0.sequence_gpu:
	.zero		908


//--------------------- SYMBOLS --------------------------

	.type		.nv.reservedSmem.offset0,@object
	.size		.nv.reservedSmem.offset0,0x4
